.version 5.0
.target sm_60
.entry bench(.param .u64 I){
    .reg .b64   ptr;
    .reg .b16   r16o<1>;
    ld.param.u64 ptr, [I];
    cvta.to.global.u64  ptr, ptr;
    ld.shared.lu.s16 r16o0, [ptr];
    st.global.b16 [ptr+0], r16o0;
}


// ===== COMPILED SASS (sm_100) =====

	.target	sm_100

	.elftype	@"ET_EXEC"


//--------------------- .note.nv.tkinfo           --------------------------
	.section	.note.nv.tkinfo,"",@"SHT_NOTE"
	.sectionflags	@"SHF_NOTE_NV_TKINFO"
	.tkinfo
        /*0018*/ 	.word	0x00000002
        /*0030*/ 	.string	""
        /*0030*/ 	.string	"ptxas"
        /*0030*/ 	.string	"Cuda compilation tools, release 13.0, V13.0.88"
        /*0030*/ 	.string	"Build cuda_13.0.r13.0/compiler.36424714_0"
        /*0030*/ 	.string	"-arch sm_100 "



//--------------------- .note.nv.cuinfo           --------------------------
	.section	.note.nv.cuinfo,"",@"SHT_NOTE"
	.sectionflags	@"SHF_NOTE_NV_CUINFO"
        /*0018*/ 	.short	0x0002
        /*001a*/ 	.short	0x003c
        /*001c*/ 	.short	0x0082
	.zero		2


//--------------------- .nv.info                  --------------------------
	.section	.nv.info,"",@"SHT_CUDA_INFO"
	.align	4


	//----- nvinfo : EIATTR_REGCOUNT
	.align		4
        /*0000*/ 	.byte	0x04, 0x2f
        /*0002*/ 	.short	(.L_1 - .L_0)
	.align		4
.L_0:
        /*0004*/ 	.word	index@(bench)
        /*0008*/ 	.word	0x00000008


	//----- nvinfo : EIATTR_FRAME_SIZE
	.align		4
.L_1:
        /*000c*/ 	.byte	0x04, 0x11
        /*000e*/ 	.short	(.L_3 - .L_2)
	.align		4
.L_2:
        /*0010*/ 	.word	index@(bench)
        /*0014*/ 	.word	0x00000000


	//----- nvinfo : EIATTR_MIN_STACK_SIZE
	.align		4
.L_3:
        /*0018*/ 	.byte	0x04, 0x12
        /*001a*/ 	.short	(.L_5 - .L_4)
	.align		4
.L_4:
        /*001c*/ 	.word	index@(bench)
        /*0020*/ 	.word	0x00000000
.L_5:


//--------------------- .nv.compat                --------------------------
	.section	.nv.compat,"",@"SHT_CUDA_COMPAT_INFO"
	.align	4
        /*0000*/ 	.byte	0x02, 0x09, 0x00, 0x00, 0x02, 0x02, 0x01, 0x00, 0x02, 0x05, 0x05, 0x00, 0x03, 0x07, 0x01, 0x01
        /*0010*/ 	.byte	0x02, 0x03, 0x00, 0x00, 0x02, 0x06, 0x01, 0x00, 0x04, 0x0b, 0x08, 0x00, 0x09, 0x00, 0x00, 0x00
        /*0020*/ 	.byte	0x00, 0x00, 0x00, 0x00


//--------------------- .nv.info.bench            --------------------------
	.section	.nv.info.bench,"",@"SHT_CUDA_INFO"
	.sectionflags	@""
	.align	4


	//----- nvinfo : EIATTR_CUDA_API_VERSION
	.align		4
        /*0000*/ 	.byte	0x04, 0x37
        /*0002*/ 	.short	(.L_7 - .L_6)
.L_6:
        /*0004*/ 	.word	0x00000082


	//----- nvinfo : EIATTR_KPARAM_INFO
	.align		4
.L_7:
        /*0008*/ 	.byte	0x04, 0x17
        /*000a*/ 	.short	(.L_9 - .L_8)
.L_8:
        /*000c*/ 	.word	0x00000000
        /*0010*/ 	.short	0x0000
        /*0012*/ 	.short	0x0000
        /*0014*/ 	.byte	0x00, 0xf0, 0x21, 0x00


	//----- nvinfo : EIATTR_SPARSE_MMA_MASK
	.align		4
.L_9:
        /*0018*/ 	.byte	0x03, 0x50
        /*001a*/ 	.short	0x0000


	//----- nvinfo : EIATTR_MAXREG_COUNT
	.align		4
        /*001c*/ 	.byte	0x03, 0x1b
        /*001e*/ 	.short	0x00ff


	//----- nvinfo : EIATTR_MERCURY_ISA_VERSION
	.align		4
        /*0020*/ 	.byte	0x03, 0x5f
        /*0022*/ 	.short	0x0101


	//----- nvinfo : EIATTR_VRC_CTA_INIT_COUNT
	.align		4
        /*0024*/ 	.byte	0x02, 0x4a
	.zero		1
	.zero		1


	//----- nvinfo : EIATTR_EXIT_INSTR_OFFSETS
	.align		4
        /*0028*/ 	.byte	0x04, 0x1c
        /*002a*/ 	.short	(.L_11 - .L_10)


	//   ....[0]....
.L_10:
        /*002c*/ 	.word	0x00000060


	//----- nvinfo : EIATTR_CBANK_PARAM_SIZE
	.align		4
.L_11:
        /*0030*/ 	.byte	0x03, 0x19
        /*0032*/ 	.short	0x0008


	//----- nvinfo : EIATTR_PARAM_CBANK
	.align		4
        /*0034*/ 	.byte	0x04, 0x0a
        /*0036*/ 	.short	(.L_13 - .L_12)
	.align		4
.L_12:
        /*0038*/ 	.word	index@(.nv.constant0.bench)
        /*003c*/ 	.short	0x0380
        /*003e*/ 	.short	0x0008


	//----- nvinfo : EIATTR_SW_WAR
	.align		4
.L_13:
        /*0040*/ 	.byte	0x04, 0x36
        /*0042*/ 	.short	(.L_15 - .L_14)
.L_14:
        /*0044*/ 	.word	0x00000008
.L_15:


//--------------------- .nv.callgraph             --------------------------
	.section	.nv.callgraph,"",@"SHT_CUDA_CALLGRAPH"
	.align	4
	.sectionentsize	8
	.align		4
        /*0000*/ 	.word	0x00000000
	.align		4
        /*0004*/ 	.word	0xffffffff
	.align		4
        /*0008*/ 	.word	0x00000000
	.align		4
        /*000c*/ 	.word	0xfffffffe
	.align		4
        /*0010*/ 	.word	0x00000000
	.align		4
        /*0014*/ 	.word	0xfffffffd
	.align		4
        /*0018*/ 	.word	0x00000000
	.align		4
        /*001c*/ 	.word	0xfffffffc


//--------------------- .text.bench               --------------------------
	.section	.text.bench,"ax",@progbits
	.align	128
.text.bench:
        .type           bench,@function
        .size           bench,(.L_x_1 - bench)
        .other          bench,@"STO_CUDA_ENTRY STV_DEFAULT"
bench:
[----:B------:R-:W-:Y:S01]  /*0000*/  LDC R1, c[0x0][0x37c] ;  /* 0x0000df00ff017b82 */ /* 0x000fe20000000800 */
[----:B------:R-:W0:Y:S07]  /*0010*/  LDCU UR4, c[0x0][0x380] ;  /* 0x00007000ff0477ac */ /* 0x000e2e0008000800 */
[----:B------:R-:W1:Y:S01]  /*0020*/  LDC.64 R2, c[0x0][0x380] ;  /* 0x0000e000ff027b82 */ /* 0x000e620000000a00 */
[----:B0-----:R-:W1:Y:S01]  /*0030*/  LDS.S16 R5, [UR4] ;  /* 0x00000004ff057984 */ /* 0x001e620008000600 */
[----:B------:R-:W1:Y:S03]  /*0040*/  LDCU.64 UR4, c[0x0][0x358] ;  /* 0x00006b00ff0477ac */ /* 0x000e660008000a00 */
[----:B-1----:R-:W-:Y:S01]  /*0050*/  STG.E.U16 desc[UR4][R2.64], R5 ;  /* 0x0000000502007986 */ /* 0x002fe2000c101504 */
[----:B------:R-:W-:Y:S05]  /*0060*/  EXIT ;  /* 0x000000000000794d */ /* 0x000fea0003800000 */
.L_x_0:
[----:B------:R-:W-:-:S00]  /*0070*/  BRA `(.L_x_0) ;  /* 0xfffffffc00fc7947 */ /* 0x000fc0000383ffff */
[----:B------:R-:W-:-:S00]  /*0080*/  NOP ;  /* 0x0000000000007918 */ /* 0x000fc00000000000 */
[----:B------:R-:W-:-:S00]  /*0090*/  NOP ;  /* 0x0000000000007918 */ /* 0x000fc00000000000 */
[----:B------:R-:W-:-:S00]  /*00a0*/  NOP ;  /* 0x0000000000007918 */ /* 0x000fc00000000000 */
[----:B------:R-:W-:-:S00]  /*00b0*/  NOP ;  /* 0x0000000000007918 */ /* 0x000fc00000000000 */
[----:B------:R-:W-:-:S00]  /*00c0*/  NOP ;  /* 0x0000000000007918 */ /* 0x000fc00000000000 */
[----:B------:R-:W-:-:S00]  /*00d0*/  NOP ;  /* 0x0000000000007918 */ /* 0x000fc00000000000 */
[----:B------:R-:W-:-:S00]  /*00e0*/  NOP ;  /* 0x0000000000007918 */ /* 0x000fc00000000000 */
[----:B------:R-:W-:-:S00]  /*00f0*/  NOP ;  /* 0x0000000000007918 */ /* 0x000fc00000000000 */
.L_x_1:


//--------------------- .nv.shared.reserved.0     --------------------------
	.section	.nv.shared.reserved.0,"aw",@nobits
	.weak		__nv_reservedSMEM_offset_0_alias
	.size		__nv_reservedSMEM_offset_0_alias, 0, 64
	.other		__nv_reservedSMEM_offset_0_alias,@"STO_CUDA_RESERVED_SHARED STV_DEFAULT"
__nv_reservedSMEM_offset_0_alias:
	.zero		0
	.zero		64


//--------------------- .nv.constant0.bench       --------------------------
	.section	.nv.constant0.bench,"a",@progbits
	.sectionflags	@""
	.align	4
.nv.constant0.bench:
	.zero		904


//--------------------- SYMBOLS --------------------------

	.type		.nv.reservedSmem.offset0,@object
	.size		.nv.reservedSmem.offset0,0x4
